//
// Generated by NVIDIA NVVM Compiler
//
// Compiler Build ID: CL-36424714
// Cuda compilation tools, release 13.0, V13.0.88
// Based on NVVM 20.0.0
//

.version 9.0
.target sm_100
.address_size 64

	// .globl	_Z11dot_productPKiS0_Pii

.visible .entry _Z11dot_productPKiS0_Pii(
	.param .u64 .ptr .align 1 _Z11dot_productPKiS0_Pii_param_0,
	.param .u64 .ptr .align 1 _Z11dot_productPKiS0_Pii_param_1,
	.param .u64 .ptr .align 1 _Z11dot_productPKiS0_Pii_param_2,
	.param .u32 _Z11dot_productPKiS0_Pii_param_3
)
{


	ret;

}


// ===== COMPILED SASS (sm_100) =====

	.target	sm_100

	.elftype	@"ET_EXEC"


//--------------------- .note.nv.tkinfo           --------------------------
	.section	.note.nv.tkinfo,"",@"SHT_NOTE"
	.sectionflags	@"SHF_NOTE_NV_TKINFO"
	.tkinfo
        /*0018*/ 	.word	0x00000002
        /*0030*/ 	.string	""
        /*0030*/ 	.string	"ptxas"
        /*0030*/ 	.string	"Cuda compilation tools, release 13.0, V13.0.88"
        /*0030*/ 	.string	"Build cuda_13.0.r13.0/compiler.36424714_0"
        /*0030*/ 	.string	"-arch sm_100 -m 64 "



//--------------------- .note.nv.cuinfo           --------------------------
	.section	.note.nv.cuinfo,"",@"SHT_NOTE"
	.sectionflags	@"SHF_NOTE_NV_CUINFO"
        /*0018*/ 	.short	0x0002
        /*001a*/ 	.short	0x0064
        /*001c*/ 	.short	0x0082
	.zero		2


//--------------------- .nv.info                  --------------------------
	.section	.nv.info,"",@"SHT_CUDA_INFO"
	.align	4


	//----- nvinfo : EIATTR_REGCOUNT
	.align		4
        /*0000*/ 	.byte	0x04, 0x2f
        /*0002*/ 	.short	(.L_1 - .L_0)
	.align		4
.L_0:
        /*0004*/ 	.word	index@(_Z11dot_productPKiS0_Pii)
        /*0008*/ 	.word	0x00000004


	//----- nvinfo : EIATTR_FRAME_SIZE
	.align		4
.L_1:
        /*000c*/ 	.byte	0x04, 0x11
        /*000e*/ 	.short	(.L_3 - .L_2)
	.align		4
.L_2:
        /*0010*/ 	.word	index@(_Z11dot_productPKiS0_Pii)
        /*0014*/ 	.word	0x00000000


	//----- nvinfo : EIATTR_MIN_STACK_SIZE
	.align		4
.L_3:
        /*0018*/ 	.byte	0x04, 0x12
        /*001a*/ 	.short	(.L_5 - .L_4)
	.align		4
.L_4:
        /*001c*/ 	.word	index@(_Z11dot_productPKiS0_Pii)
        /*0020*/ 	.word	0x00000000
.L_5:


//--------------------- .nv.compat                --------------------------
	.section	.nv.compat,"",@"SHT_CUDA_COMPAT_INFO"
	.align	4
        /*0000*/ 	.byte	0x02, 0x09, 0x00, 0x00, 0x02, 0x02, 0x01, 0x00, 0x02, 0x05, 0x05, 0x00, 0x03, 0x07, 0x01, 0x01
        /*0010*/ 	.byte	0x02, 0x03, 0x00, 0x00, 0x02, 0x06, 0x01, 0x00, 0x04, 0x0b, 0x08, 0x00, 0x09, 0x00, 0x00, 0x00
        /*0020*/ 	.byte	0x00, 0x00, 0x00, 0x00


//--------------------- .nv.info._Z11dot_productPKiS0_Pii --------------------------
	.section	.nv.info._Z11dot_productPKiS0_Pii,"",@"SHT_CUDA_INFO"
	.sectionflags	@""
	.align	4


	//----- nvinfo : EIATTR_CUDA_API_VERSION
	.align		4
        /*0000*/ 	.byte	0x04, 0x37
        /*0002*/ 	.short	(.L_7 - .L_6)
.L_6:
        /*0004*/ 	.word	0x00000082


	//----- nvinfo : EIATTR_KPARAM_INFO
	.align		4
.L_7:
        /*0008*/ 	.byte	0x04, 0x17
        /*000a*/ 	.short	(.L_9 - .L_8)
.L_8:
        /*000c*/ 	.word	0x00000000
        /*0010*/ 	.short	0x0003
        /*0012*/ 	.short	0x0018
        /*0014*/ 	.byte	0x00, 0xf0, 0x11, 0x00


	//----- nvinfo : EIATTR_KPARAM_INFO
	.align		4
.L_9:
        /*0018*/ 	.byte	0x04, 0x17
        /*001a*/ 	.short	(.L_11 - .L_10)
.L_10:
        /*001c*/ 	.word	0x00000000
        /*0020*/ 	.short	0x0002
        /*0022*/ 	.short	0x0010
        /*0024*/ 	.byte	0x00, 0xf5, 0x21, 0x00


	//----- nvinfo : EIATTR_KPARAM_INFO
	.align		4
.L_11:
        /*0028*/ 	.byte	0x04, 0x17
        /*002a*/ 	.short	(.L_13 - .L_12)
.L_12:
        /*002c*/ 	.word	0x00000000
        /*0030*/ 	.short	0x0001
        /*0032*/ 	.short	0x0008
        /*0034*/ 	.byte	0x00, 0xf5, 0x21, 0x00


	//----- nvinfo : EIATTR_KPARAM_INFO
	.align		4
.L_13:
        /*0038*/ 	.byte	0x04, 0x17
        /*003a*/ 	.short	(.L_15 - .L_14)
.L_14:
        /*003c*/ 	.word	0x00000000
        /*0040*/ 	.short	0x0000
        /*0042*/ 	.short	0x0000
        /*0044*/ 	.byte	0x00, 0xf5, 0x21, 0x00


	//----- nvinfo : EIATTR_SPARSE_MMA_MASK
	.align		4
.L_15:
        /*0048*/ 	.byte	0x03, 0x50
        /*004a*/ 	.short	0x0000


	//----- nvinfo : EIATTR_MAXREG_COUNT
	.align		4
        /*004c*/ 	.byte	0x03, 0x1b
        /*004e*/ 	.short	0x00ff


	//----- nvinfo : EIATTR_MERCURY_ISA_VERSION
	.align		4
        /*0050*/ 	.byte	0x03, 0x5f
        /*0052*/ 	.short	0x0101


	//----- nvinfo : EIATTR_VRC_CTA_INIT_COUNT
	.align		4
        /*0054*/ 	.byte	0x02, 0x4a
	.zero		1
	.zero		1


	//----- nvinfo : EIATTR_EXIT_INSTR_OFFSETS
	.align		4
        /*0058*/ 	.byte	0x04, 0x1c
        /*005a*/ 	.short	(.L_17 - .L_16)


	//   ....[0]....
.L_16:
        /*005c*/ 	.word	0x00000010


	//----- nvinfo : EIATTR_CBANK_PARAM_SIZE
	.align		4
.L_17:
        /*0060*/ 	.byte	0x03, 0x19
        /*0062*/ 	.short	0x001c


	//----- nvinfo : EIATTR_PARAM_CBANK
	.align		4
        /*0064*/ 	.byte	0x04, 0x0a
        /*0066*/ 	.short	(.L_19 - .L_18)
	.align		4
.L_18:
        /*0068*/ 	.word	index@(.nv.constant0._Z11dot_productPKiS0_Pii)
        /*006c*/ 	.short	0x0380
        /*006e*/ 	.short	0x001c


	//----- nvinfo : EIATTR_SW_WAR
	.align		4
.L_19:
        /*0070*/ 	.byte	0x04, 0x36
        /*0072*/ 	.short	(.L_21 - .L_20)
.L_20:
        /*0074*/ 	.word	0x00000008
.L_21:


//--------------------- .nv.callgraph             --------------------------
	.section	.nv.callgraph,"",@"SHT_CUDA_CALLGRAPH"
	.align	4
	.sectionentsize	8
	.align		4
        /*0000*/ 	.word	0x00000000
	.align		4
        /*0004*/ 	.word	0xffffffff
	.align		4
        /*0008*/ 	.word	0x00000000
	.align		4
        /*000c*/ 	.word	0xfffffffe
	.align		4
        /*0010*/ 	.word	0x00000000
	.align		4
        /*0014*/ 	.word	0xfffffffd
	.align		4
        /*0018*/ 	.word	0x00000000
	.align		4
        /*001c*/ 	.word	0xfffffffc


//--------------------- .text._Z11dot_productPKiS0_Pii --------------------------
	.section	.text._Z11dot_productPKiS0_Pii,"ax",@progbits
	.align	128
        .global         _Z11dot_productPKiS0_Pii
        .type           _Z11dot_productPKiS0_Pii,@function
        .size           _Z11dot_productPKiS0_Pii,(.L_x_1 - _Z11dot_productPKiS0_Pii)
        .other          _Z11dot_productPKiS0_Pii,@"STO_CUDA_ENTRY STV_DEFAULT"
_Z11dot_productPKiS0_Pii:
.text._Z11dot_productPKiS0_Pii:
[----:B------:R-:W-:Y:S01]  /*0000*/  LDC R1, c[0x0][0x37c] ;  /* 0x0000df00ff017b82 */ /* 0x000fe20000000800 */
[----:B------:R-:W-:Y:S05]  /*0010*/  EXIT ;  /* 0x000000000000794d */ /* 0x000fea0003800000 */
.L_x_0:
[----:B------:R-:W-:-:S00]  /*0020*/  BRA `(.L_x_0) ;  /* 0xfffffffc00fc7947 */ /* 0x000fc0000383ffff */
[----:B------:R-:W-:-:S00]  /*0030*/  NOP ;  /* 0x0000000000007918 */ /* 0x000fc00000000000 */
        /* <DEDUP_REMOVED lines=12> */
.L_x_1:


//--------------------- .nv.shared.reserved.0     --------------------------
	.section	.nv.shared.reserved.0,"aw",@nobits
	.weak		__nv_reservedSMEM_offset_0_alias
	.size		__nv_reservedSMEM_offset_0_alias, 0, 64
	.other		__nv_reservedSMEM_offset_0_alias,@"STO_CUDA_RESERVED_SHARED STV_DEFAULT"
__nv_reservedSMEM_offset_0_alias:
	.zero		0
	.zero		64


//--------------------- .nv.constant0._Z11dot_productPKiS0_Pii --------------------------
	.section	.nv.constant0._Z11dot_productPKiS0_Pii,"a",@progbits
	.sectionflags	@""
	.align	4
.nv.constant0._Z11dot_productPKiS0_Pii:
	.zero		924


//--------------------- SYMBOLS --------------------------

	.type		.nv.reservedSmem.offset0,@object
	.size		.nv.reservedSmem.offset0,0x4
